//
// Generated by NVIDIA NVVM Compiler
//
// Compiler Build ID: CL-36424714
// Cuda compilation tools, release 13.0, V13.0.88
// Based on NVVM 20.0.0
//

.version 9.0
.target sm_100
.address_size 64

.global .align 8 .u64 syncArray;
// _ZZ37device_vector_reduce_blocks_recursivePdiE12localResults has been demoted

.func _Z37device_vector_reduce_blocks_recursivePdi(
	.param .b64 _Z37device_vector_reduce_blocks_recursivePdi_param_0,
	.param .b32 _Z37device_vector_reduce_blocks_recursivePdi_param_1
)
{
	.reg .pred 	%p<10>;
	.reg .b16 	%rs<3>;
	.reg .b32 	%r<27>;
	.reg .b64 	%rd<13>;
	.reg .b64 	%fd<6>;
	// demoted variable
	.shared .align 8 .b8 _ZZ37device_vector_reduce_blocks_recursivePdiE12localResults[8192];
	ld.param.u64 	%rd3, [_Z37device_vector_reduce_blocks_recursivePdi_param_0];
	ld.param.u32 	%r25, [_Z37device_vector_reduce_blocks_recursivePdi_param_1];
	cvta.to.global.u64 	%rd4, %rd3;
	mov.u32 	%r1, %ntid.x;
	mov.u32 	%r12, %ctaid.x;
	mov.u32 	%r2, %tid.x;
	mad.lo.s32 	%r3, %r1, %r12, %r2;
	mul.wide.s32 	%rd5, %r3, 8;
	add.s64 	%rd1, %rd4, %rd5;
	shl.b32 	%r13, %r2, 3;
	mov.u32 	%r14, _ZZ37device_vector_reduce_blocks_recursivePdiE12localResults;
	add.s32 	%r4, %r14, %r13;
	mul.wide.u32 	%rd6, %r12, 8;
	add.s64 	%rd2, %rd4, %rd6;
	add.s32 	%r5, %r1, -1;
	cvt.u64.u32 	%rd7, %r1;
$L__BB0_1:
	ld.global.u64 	%rd8, [syncArray];
	add.s64 	%rd9, %rd8, %rd7;
	mov.b16 	%rs1, 0;
	st.u8 	[%rd9], %rs1;
	ld.global.f64 	%fd1, [%rd1];
	st.shared.f64 	[%r4], %fd1;
	min.s32 	%r26, %r1, %r25;
	setp.lt.s32 	%p1, %r26, 2;
	@%p1 bra 	$L__BB0_5;
$L__BB0_2:
	setp.ge.s32 	%p2, %r3, %r25;
	shr.u32 	%r15, %r26, 1;
	setp.ge.u32 	%p3, %r2, %r15;
	or.pred  	%p4, %p2, %p3;
	@%p4 bra 	$L__BB0_4;
	and.b32  	%r17, %r26, 1;
	add.s32 	%r18, %r17, %r26;
	shl.b32 	%r19, %r18, 2;
	and.b32  	%r20, %r19, -8;
	add.s32 	%r21, %r4, %r20;
	ld.shared.f64 	%fd2, [%r21];
	ld.shared.f64 	%fd3, [%r4];
	add.f64 	%fd4, %fd2, %fd3;
	st.shared.f64 	[%r4], %fd4;
$L__BB0_4:
	and.b32  	%r22, %r26, 1;
	add.s32 	%r23, %r22, %r26;
	shr.u32 	%r26, %r23, 1;
	bar.sync 	0;
	setp.gt.u32 	%p5, %r23, 3;
	@%p5 bra 	$L__BB0_2;
$L__BB0_5:
	setp.ne.s32 	%p6, %r2, 0;
	ld.global.u64 	%rd11, [syncArray];
	add.s64 	%rd12, %rd11, %rd7;
	mov.b16 	%rs2, 1;
	st.u8 	[%rd12], %rs2;
	setp.ge.s32 	%p7, %r3, %r25;
	or.pred  	%p8, %p6, %p7;
	@%p8 bra 	$L__BB0_7;
	ld.shared.f64 	%fd5, [_ZZ37device_vector_reduce_blocks_recursivePdiE12localResults];
	st.global.f64 	[%rd2], %fd5;
$L__BB0_7:
	add.s32 	%r24, %r5, %r25;
	div.u32 	%r25, %r24, %r1;
	setp.gt.s32 	%p9, %r25, 1;
	@%p9 bra 	$L__BB0_1;
	ret;

}
	// .globl	_Z27device_vector_reduce_blocksPdi
.visible .entry _Z27device_vector_reduce_blocksPdi(
	.param .u64 .ptr .align 1 _Z27device_vector_reduce_blocksPdi_param_0,
	.param .u32 _Z27device_vector_reduce_blocksPdi_param_1
)
{
	.reg .b32 	%r<2>;
	.reg .b64 	%rd<2>;

	ld.param.u64 	%rd1, [_Z27device_vector_reduce_blocksPdi_param_0];
	ld.param.u32 	%r1, [_Z27device_vector_reduce_blocksPdi_param_1];
	{ // callseq 0, 0
	.param .b64 param0;
	st.param.b64 	[param0], %rd1;
	.param .b32 param1;
	st.param.b32 	[param1], %r1;
	call.uni 
	_Z37device_vector_reduce_blocks_recursivePdi, 
	(
	param0, 
	param1
	);
	} // callseq 0
	ret;

}


// ===== COMPILED SASS (sm_100) =====

	.target	sm_100

	.elftype	@"ET_EXEC"


//--------------------- .note.nv.tkinfo           --------------------------
	.section	.note.nv.tkinfo,"",@"SHT_NOTE"
	.sectionflags	@"SHF_NOTE_NV_TKINFO"
	.tkinfo
        /*0018*/ 	.word	0x00000002
        /*0030*/ 	.string	""
        /*0030*/ 	.string	"ptxas"
        /*0030*/ 	.string	"Cuda compilation tools, release 13.0, V13.0.88"
        /*0030*/ 	.string	"Build cuda_13.0.r13.0/compiler.36424714_0"
        /*0030*/ 	.string	"-arch sm_100 -m 64 "



//--------------------- .note.nv.cuinfo           --------------------------
	.section	.note.nv.cuinfo,"",@"SHT_NOTE"
	.sectionflags	@"SHF_NOTE_NV_CUINFO"
        /*0018*/ 	.short	0x0002
        /*001a*/ 	.short	0x0064
        /*001c*/ 	.short	0x0082
	.zero		2


//--------------------- .nv.info                  --------------------------
	.section	.nv.info,"",@"SHT_CUDA_INFO"
	.align	4


	//----- nvinfo : EIATTR_REGCOUNT
	.align		4
        /*0000*/ 	.byte	0x04, 0x2f
        /*0002*/ 	.short	(.L_2 - .L_1)
	.align		4
.L_1:
        /*0004*/ 	.word	index@(_Z27device_vector_reduce_blocksPdi)
        /*0008*/ 	.word	0x00000013


	//----- nvinfo : EIATTR_FRAME_SIZE
	.align		4
.L_2:
        /*000c*/ 	.byte	0x04, 0x11
        /*000e*/ 	.short	(.L_4 - .L_3)
	.align		4
.L_3:
        /*0010*/ 	.word	index@($_Z27device_vector_reduce_blocksPdi$_Z37device_vector_reduce_blocks_recursivePdi)
        /*0014*/ 	.word	0x00000000


	//----- nvinfo : EIATTR_FRAME_SIZE
	.align		4
.L_4:
        /*0018*/ 	.byte	0x04, 0x11
        /*001a*/ 	.short	(.L_6 - .L_5)
	.align		4
.L_5:
        /*001c*/ 	.word	index@(_Z27device_vector_reduce_blocksPdi)
        /*0020*/ 	.word	0x00000000


	//----- nvinfo : EIATTR_MIN_STACK_SIZE
	.align		4
.L_6:
        /*0024*/ 	.byte	0x04, 0x12
        /*0026*/ 	.short	(.L_8 - .L_7)
	.align		4
.L_7:
        /*0028*/ 	.word	index@(_Z27device_vector_reduce_blocksPdi)
        /*002c*/ 	.word	0x00000000
.L_8:


//--------------------- .nv.compat                --------------------------
	.section	.nv.compat,"",@"SHT_CUDA_COMPAT_INFO"
	.align	4
        /*0000*/ 	.byte	0x02, 0x09, 0x00, 0x00, 0x02, 0x02, 0x01, 0x00, 0x02, 0x05, 0x05, 0x00, 0x03, 0x07, 0x01, 0x01
        /*0010*/ 	.byte	0x02, 0x03, 0x00, 0x00, 0x02, 0x06, 0x01, 0x00, 0x04, 0x0b, 0x08, 0x00, 0x01, 0x00, 0x00, 0x00
        /*0020*/ 	.byte	0x00, 0x00, 0x00, 0x00


//--------------------- .nv.info._Z27device_vector_reduce_blocksPdi --------------------------
	.section	.nv.info._Z27device_vector_reduce_blocksPdi,"",@"SHT_CUDA_INFO"
	.sectionflags	@""
	.align	4


	//----- nvinfo : EIATTR_CUDA_API_VERSION
	.align		4
        /*0000*/ 	.byte	0x04, 0x37
        /*0002*/ 	.short	(.L_10 - .L_9)
.L_9:
        /*0004*/ 	.word	0x00000082


	//----- nvinfo : EIATTR_KPARAM_INFO
	.align		4
.L_10:
        /*0008*/ 	.byte	0x04, 0x17
        /*000a*/ 	.short	(.L_12 - .L_11)
.L_11:
        /*000c*/ 	.word	0x00000000
        /*0010*/ 	.short	0x0001
        /*0012*/ 	.short	0x0008
        /*0014*/ 	.byte	0x00, 0xf0, 0x11, 0x00


	//----- nvinfo : EIATTR_KPARAM_INFO
	.align		4
.L_12:
        /*0018*/ 	.byte	0x04, 0x17
        /*001a*/ 	.short	(.L_14 - .L_13)
.L_13:
        /*001c*/ 	.word	0x00000000
        /*0020*/ 	.short	0x0000
        /*0022*/ 	.short	0x0000
        /*0024*/ 	.byte	0x00, 0xf5, 0x21, 0x00


	//----- nvinfo : EIATTR_SPARSE_MMA_MASK
	.align		4
.L_14:
        /*0028*/ 	.byte	0x03, 0x50
        /*002a*/ 	.short	0x0000


	//----- nvinfo : EIATTR_MAXREG_COUNT
	.align		4
        /*002c*/ 	.byte	0x03, 0x1b
        /*002e*/ 	.short	0x00ff


	//----- nvinfo : EIATTR_NUM_BARRIERS
	.align		4
        /*0030*/ 	.byte	0x02, 0x4c
        /*0032*/ 	.byte	0x01
	.zero		1


	//----- nvinfo : EIATTR_MERCURY_ISA_VERSION
	.align		4
        /*0034*/ 	.byte	0x03, 0x5f
        /*0036*/ 	.short	0x0101


	//----- nvinfo : EIATTR_VRC_CTA_INIT_COUNT
	.align		4
        /*0038*/ 	.byte	0x02, 0x4a
	.zero		1
	.zero		1


	//----- nvinfo : EIATTR_EXIT_INSTR_OFFSETS
	.align		4
        /*003c*/ 	.byte	0x04, 0x1c
        /*003e*/ 	.short	(.L_16 - .L_15)


	//   ....[0]....
.L_15:
        /*0040*/ 	.word	0x00000030


	//----- nvinfo : EIATTR_CRS_STACK_SIZE
	.align		4
.L_16:
        /*0044*/ 	.byte	0x04, 0x1e
        /*0046*/ 	.short	(.L_18 - .L_17)
.L_17:
        /*0048*/ 	.word	0x00000000


	//----- nvinfo : EIATTR_CBANK_PARAM_SIZE
	.align		4
.L_18:
        /*004c*/ 	.byte	0x03, 0x19
        /*004e*/ 	.short	0x000c


	//----- nvinfo : EIATTR_PARAM_CBANK
	.align		4
        /*0050*/ 	.byte	0x04, 0x0a
        /*0052*/ 	.short	(.L_20 - .L_19)
	.align		4
.L_19:
        /*0054*/ 	.word	index@(.nv.constant0._Z27device_vector_reduce_blocksPdi)
        /*0058*/ 	.short	0x0380
        /*005a*/ 	.short	0x000c


	//----- nvinfo : EIATTR_SW_WAR
	.align		4
.L_20:
        /*005c*/ 	.byte	0x04, 0x36
        /*005e*/ 	.short	(.L_22 - .L_21)
.L_21:
        /*0060*/ 	.word	0x00000008
.L_22:


//--------------------- .nv.callgraph             --------------------------
	.section	.nv.callgraph,"",@"SHT_CUDA_CALLGRAPH"
	.align	4
	.sectionentsize	8
	.align		4
        /*0000*/ 	.word	0x00000000
	.align		4
        /*0004*/ 	.word	0xffffffff
	.align		4
        /*0008*/ 	.word	0x00000000
	.align		4
        /*000c*/ 	.word	0xfffffffe
	.align		4
        /*0010*/ 	.word	0x00000000
	.align		4
        /*0014*/ 	.word	0xfffffffd
	.align		4
        /*0018*/ 	.word	0x00000000
	.align		4
        /*001c*/ 	.word	0xfffffffc


//--------------------- .nv.constant4             --------------------------
	.section	.nv.constant4,"a",@progbits
	.align	8
	.align		8
.nv.constant4:
        /*0000*/ 	.dword	syncArray


//--------------------- .text._Z27device_vector_reduce_blocksPdi --------------------------
	.section	.text._Z27device_vector_reduce_blocksPdi,"ax",@progbits
	.align	128
        .global         _Z27device_vector_reduce_blocksPdi
        .type           _Z27device_vector_reduce_blocksPdi,@function
        .size           _Z27device_vector_reduce_blocksPdi,(.L_x_6 - _Z27device_vector_reduce_blocksPdi)
        .other          _Z27device_vector_reduce_blocksPdi,@"STO_CUDA_ENTRY STV_DEFAULT"
_Z27device_vector_reduce_blocksPdi:
.text._Z27device_vector_reduce_blocksPdi:
[----:B------:R-:W-:Y:S01]  /*0000*/  LDC R1, c[0x0][0x37c] ;  /* 0x0000df00ff017b82 */ /* 0x000fe20000000800 */
[----:B------:R-:W-:-:S07]  /*0010*/  MOV R8, 0x30 ;  /* 0x0000003000087802 */ /* 0x000fce0000000f00 */
[----:B------:R-:W-:Y:S05]  /*0020*/  CALL.REL.NOINC `($_Z27device_vector_reduce_blocksPdi$_Z37device_vector_reduce_blocks_recursivePdi) ;  /* 0x0000000000047944 */ /* 0x000fea0003c00000 */
[----:B------:R-:W-:Y:S05]  /*0030*/  EXIT ;  /* 0x000000000000794d */ /* 0x000fea0003800000 */
        .type           $_Z27device_vector_reduce_blocksPdi$_Z37device_vector_reduce_blocks_recursivePdi,@function
        .size           $_Z27device_vector_reduce_blocksPdi$_Z37device_vector_reduce_blocks_recursivePdi,(.L_x_6 - $_Z27device_vector_reduce_blocksPdi$_Z37device_vector_reduce_blocks_recursivePdi)
$_Z27device_vector_reduce_blocksPdi$_Z37device_vector_reduce_blocks_recursivePdi:
[----:B------:R-:W0:Y:S01]  /*0040*/  S2R R2, SR_CTAID.X ;  /* 0x0000000000027919 */ /* 0x000e220000002500 */
[----:B------:R-:W1:Y:S01]  /*0050*/  S2UR UR5, SR_CgaCtaId ;  /* 0x00000000000579c3 */ /* 0x000e620000008800 */
[----:B------:R-:W2:Y:S01]  /*0060*/  LDCU UR7, c[0x0][0x360] ;  /* 0x00006c00ff0777ac */ /* 0x000ea20008000800 */
[----:B------:R-:W0:Y:S01]  /*0070*/  S2R R7, SR_TID.X ;  /* 0x0000000000077919 */ /* 0x000e220000002100 */
[----:B------:R-:W3:Y:S05]  /*0080*/  LDCU UR10, c[0x0][0x388] ;  /* 0x00007100ff0a77ac */ /* 0x000eea0008000800 */
[----:B------:R-:W4:Y:S01]  /*0090*/  LDC.64 R4, c[0x0][0x380] ;  /* 0x0000e000ff047b82 */ /* 0x000f220000000a00 */
[----:B------:R-:W-:Y:S01]  /*00a0*/  UMOV UR4, 0x400 ;  /* 0x0000040000047882 */ /* 0x000fe20000000000 */
[----:B------:R-:W0:Y:S01]  /*00b0*/  LDCU.64 UR8, c[0x0][0x358] ;  /* 0x00006b00ff0877ac */ /* 0x000e220008000a00 */
[----:B--2---:R-:W-:Y:S01]  /*00c0*/  UIADD3 UR6, UPT, UPT, UR7, -0x1, URZ ;  /* 0xffffffff07067890 */ /* 0x004fe2000fffe0ff */
[----:B---3--:R-:W-:Y:S01]  /*00d0*/  IMAD.U32 R9, RZ, RZ, UR10 ;  /* 0x0000000aff097e24 */ /* 0x008fe2000f8e00ff */
[----:B-1----:R-:W-:Y:S01]  /*00e0*/  ULEA UR4, UR5, UR4, 0x18 ;  /* 0x0000000405047291 */ /* 0x002fe2000f8ec0ff */
[----:B0-----:R-:W-:-:S05]  /*00f0*/  IMAD R6, R2, UR7, R7 ;  /* 0x0000000702067c24 */ /* 0x001fca000f8e0207 */
[----:B------:R-:W-:Y:S01]  /*0100*/  LEA R0, R7, UR4, 0x3 ;  /* 0x0000000407007c11 */ /* 0x000fe2000f8e18ff */
[----:B----4-:R-:W-:-:S04]  /*0110*/  IMAD.WIDE.U32 R2, R2, 0x8, R4 ;  /* 0x0000000802027825 */ /* 0x010fc800078e0004 */
[----:B------:R-:W-:-:S07]  /*0120*/  IMAD.WIDE R4, R6, 0x8, R4 ;  /* 0x0000000806047825 */ /* 0x000fce00078e0204 */
.L_x_4:
[----:B------:R-:W0:Y:S02]  /*0130*/  LDC.64 R10, c[0x4][RZ] ;  /* 0x01000000ff0a7b82 */ /* 0x000e240000000a00 */
[----:B0-----:R-:W2:Y:S02]  /*0140*/  LDG.E.64 R10, desc[UR8][R10.64] ;  /* 0x000000080a0a7981 */ /* 0x001ea4000c1e1b00 */
[----:B--2---:R-:W-:-:S05]  /*0150*/  IADD3 R14, P0, PT, R10, UR7, RZ ;  /* 0x000000070a0e7c10 */ /* 0x004fca000ff1e0ff */
[----:B------:R-:W-:-:S05]  /*0160*/  IMAD.X R15, RZ, RZ, R11, P0 ;  /* 0x000000ffff0f7224 */ /* 0x000fca00000e060b */
[----:B------:R0:W-:Y:S04]  /*0170*/  ST.E.U8 desc[UR8][R14.64], RZ ;  /* 0x000000ff0e007985 */ /* 0x0001e8000c101108 */
[----:B------:R-:W2:Y:S01]  /*0180*/  LDG.E.64 R12, desc[UR8][R4.64] ;  /* 0x00000008040c7981 */ /* 0x000ea2000c1e1b00 */
[----:B------:R-:W-:-:S04]  /*0190*/  VIMNMX R16, PT, PT, R9, UR7, PT ;  /* 0x0000000709107c48 */ /* 0x000fc8000bfe0100 */
[----:B------:R-:W-:Y:S01]  /*01a0*/  ISETP.GE.AND P0, PT, R16, 0x2, PT ;  /* 0x000000021000780c */ /* 0x000fe20003f06270 */
[----:B--2---:R0:W-:-:S12]  /*01b0*/  STS.64 [R0], R12 ;  /* 0x0000000c00007388 */ /* 0x0041d80000000a00 */
[----:B------:R-:W-:Y:S05]  /*01c0*/  @!P0 BRA `(.L_x_0) ;  /* 0x0000000000548947 */ /* 0x000fea0003800000 */
[----:B------:R-:W-:-:S15]  /*01d0*/  R2UR UR4, R16 ;  /* 0x00000000100472ca */ /* 0x000fde00000e0000 */
.L_x_3:
[----:B------:R-:W-:Y:S01]  /*01e0*/  USHF.R.U32.HI UR5, URZ, 0x1, UR4 ;  /* 0x00000001ff057899 */ /* 0x000fe20008011604 */
[----:B------:R-:W-:Y:S05]  /*01f0*/  BSSY.RECONVERGENT B0, `(.L_x_1) ;  /* 0x000000c000007945 */ /* 0x000fea0003800200 */
[----:B------:R-:W-:-:S04]  /*0200*/  ISETP.GE.U32.AND P0, PT, R7, UR5, PT ;  /* 0x0000000507007c0c */ /* 0x000fc8000bf06070 */
[----:B------:R-:W-:-:S13]  /*0210*/  ISETP.GE.OR P0, PT, R6, R9, P0 ;  /* 0x000000090600720c */ /* 0x000fda0000706670 */
[----:B-1----:R-:W-:Y:S05]  /*0220*/  @P0 BRA `(.L_x_2) ;  /* 0x0000000000200947 */ /* 0x002fea0003800000 */
[----:B------:R-:W-:Y:S01]  /*0230*/  ULOP3.LUT UR5, UR4, 0x1, URZ, 0xc0, !UPT ;  /* 0x0000000104057892 */ /* 0x000fe2000f8ec0ff */
[----:B0-----:R-:W-:Y:S03]  /*0240*/  LDS.64 R12, [R0] ;  /* 0x00000000000c7984 */ /* 0x001fe60000000a00 */
[----:B------:R-:W-:-:S04]  /*0250*/  UIADD3 UR5, UPT, UPT, UR5, UR4, URZ ;  /* 0x0000000405057290 */ /* 0x000fc8000fffe0ff */
[----:B------:R-:W-:-:S04]  /*0260*/  USHF.L.U32 UR5, UR5, 0x2, URZ ;  /* 0x0000000205057899 */ /* 0x000fc800080006ff */
[----:B------:R-:W-:-:S09]  /*0270*/  ULOP3.LUT UR5, UR5, 0xfffffff8, URZ, 0xc0, !UPT ;  /* 0xfffffff805057892 */ /* 0x000fd2000f8ec0ff */
[----:B------:R-:W0:Y:S02]  /*0280*/  LDS.64 R10, [R0+UR5] ;  /* 0x00000005000a7984 */ /* 0x000e240008000a00 */
[----:B0-----:R-:W-:-:S07]  /*0290*/  DADD R10, R10, R12 ;  /* 0x000000000a0a7229 */ /* 0x001fce000000000c */
[----:B------:R1:W-:Y:S04]  /*02a0*/  STS.64 [R0], R10 ;  /* 0x0000000a00007388 */ /* 0x0003e80000000a00 */
.L_x_2:
[----:B------:R-:W-:Y:S05]  /*02b0*/  BSYNC.RECONVERGENT B0 ;  /* 0x0000000000007941 */ /* 0x000fea0003800200 */
.L_x_1:
[----:B------:R-:W-:Y:S01]  /*02c0*/  BAR.SYNC.DEFER_BLOCKING 0x0 ;  /* 0x0000000000007b1d */ /* 0x000fe20000010000 */
[----:B------:R-:W-:-:S04]  /*02d0*/  ULOP3.LUT UR5, UR4, 0x1, URZ, 0xc0, !UPT ;  /* 0x0000000104057892 */ /* 0x000fc8000f8ec0ff */
[----:B------:R-:W-:-:S04]  /*02e0*/  UIADD3 UR5, UPT, UPT, UR5, UR4, URZ ;  /* 0x0000000405057290 */ /* 0x000fc8000fffe0ff */
[----:B------:R-:W-:Y:S02]  /*02f0*/  UISETP.GT.U32.AND UP0, UPT, UR5, 0x3, UPT ;  /* 0x000000030500788c */ /* 0x000fe4000bf04070 */
[----:B------:R-:W-:-:S07]  /*0300*/  USHF.R.U32.HI UR4, URZ, 0x1, UR5 ;  /* 0x00000001ff047899 */ /* 0x000fce0008011605 */
[----:B------:R-:W-:Y:S05]  /*0310*/  BRA.U UP0, `(.L_x_3) ;  /* 0xfffffffd00b07547 */ /* 0x000fea000b83ffff */
.L_x_0:
[----:B-1----:R-:W1:Y:S02]  /*0320*/  LDC.64 R10, c[0x4][RZ] ;  /* 0x01000000ff0a7b82 */ /* 0x002e640000000a00 */
[----:B-1----:R-:W2:Y:S01]  /*0330*/  LDG.E.64 R10, desc[UR8][R10.64] ;  /* 0x000000080a0a7981 */ /* 0x002ea2000c1e1b00 */
[----:B0-----:R-:W0:Y:S01]  /*0340*/  I2F.U32.RP R14, UR7 ;  /* 0x00000007000e7d06 */ /* 0x001e220008209000 */
[----:B------:R-:W-:Y:S01]  /*0350*/  ISETP.GE.AND P0, PT, R6, R9, PT ;  /* 0x000000090600720c */ /* 0x000fe20003f06270 */
[----:B------:R-:W-:Y:S01]  /*0360*/  VIADD R9, R9, UR6 ;  /* 0x0000000609097c36 */ /* 0x000fe20008000000 */
[----:B------:R-:W-:Y:S02]  /*0370*/  ISETP.NE.U32.AND P3, PT, RZ, UR7, PT ;  /* 0x00000007ff007c0c */ /* 0x000fe4000bf65070 */
[----:B------:R-:W-:-:S03]  /*0380*/  ISETP.NE.OR P0, PT, R7, RZ, P0 ;  /* 0x000000ff0700720c */ /* 0x000fc60000705670 */
[----:B0-----:R-:W0:Y:S10]  /*0390*/  MUFU.RCP R14, R14 ;  /* 0x0000000e000e7308 */ /* 0x001e340000001000 */
[----:B------:R-:W1:Y:S01]  /*03a0*/  @!P0 S2R R16, SR_CgaCtaId ;  /* 0x0000000000108919 */ /* 0x000e620000008800 */
[----:B0-----:R-:W-:-:S04]  /*03b0*/  VIADD R12, R14, 0xffffffe ;  /* 0x0ffffffe0e0c7836 */ /* 0x001fc80000000000 */
[----:B------:R0:W3:Y:S02]  /*03c0*/  F2I.FTZ.U32.TRUNC.NTZ R13, R12 ;  /* 0x0000000c000d7305 */ /* 0x0000e4000021f000 */
[----:B0-----:R-:W-:Y:S02]  /*03d0*/  HFMA2 R12, -RZ, RZ, 0, 0 ;  /* 0x00000000ff0c7431 */ /* 0x001fe400000001ff */
[----:B---3--:R-:W-:-:S04]  /*03e0*/  IMAD.MOV R15, RZ, RZ, -R13 ;  /* 0x000000ffff0f7224 */ /* 0x008fc800078e0a0d */
[----:B------:R-:W-:-:S04]  /*03f0*/  IMAD R15, R15, UR7, RZ ;  /* 0x000000070f0f7c24 */ /* 0x000fc8000f8e02ff */
[----:B------:R-:W-:Y:S01]  /*0400*/  IMAD.HI.U32 R14, R13, R15, R12 ;  /* 0x0000000f0d0e7227 */ /* 0x000fe200078e000c */
[----:B------:R-:W-:-:S03]  /*0410*/  @!P0 MOV R15, 0x400 ;  /* 0x00000400000f8802 */ /* 0x000fc60000000f00 */
[----:B------:R-:W-:Y:S01]  /*0420*/  IMAD.MOV.U32 R13, RZ, RZ, 0x1 ;  /* 0x00000001ff0d7424 */ /* 0x000fe200078e00ff */
[----:B-1----:R-:W-:Y:S01]  /*0430*/  @!P0 LEA R12, R16, R15, 0x18 ;  /* 0x0000000f100c8211 */ /* 0x002fe200078ec0ff */
[----:B------:R-:W-:-:S05]  /*0440*/  IMAD.HI.U32 R14, R14, R9, RZ ;  /* 0x000000090e0e7227 */ /* 0x000fca00078e00ff */
[----:B------:R-:W-:-:S05]  /*0450*/  IADD3 R16, PT, PT, -R14, RZ, RZ ;  /* 0x000000ff0e107210 */ /* 0x000fca0007ffe1ff */
[----:B------:R-:W-:Y:S01]  /*0460*/  IMAD R9, R16, UR7, R9 ;  /* 0x0000000710097c24 */ /* 0x000fe2000f8e0209 */
[----:B--2---:R-:W-:-:S05]  /*0470*/  IADD3 R10, P1, PT, R10, UR7, RZ ;  /* 0x000000070a0a7c10 */ /* 0x004fca000ff3e0ff */
[----:B------:R-:W-:Y:S01]  /*0480*/  IMAD.X R11, RZ, RZ, R11, P1 ;  /* 0x000000ffff0b7224 */ /* 0x000fe200008e060b */
[----:B------:R-:W-:-:S04]  /*0490*/  ISETP.GE.U32.AND P1, PT, R9, UR7, PT ;  /* 0x0000000709007c0c */ /* 0x000fc8000bf26070 */
[----:B------:R-:W-:Y:S04]  /*04a0*/  ST.E.U8 desc[UR8][R10.64], R13 ;  /* 0x0000000d0a007985 */ /* 0x000fe8000c101108 */
[----:B------:R-:W0:Y:S05]  /*04b0*/  @!P0 LDS.64 R12, [R12] ;  /* 0x000000000c0c8984 */ /* 0x000e2a0000000a00 */
[----:B------:R-:W-:Y:S02]  /*04c0*/  @P1 VIADD R9, R9, -UR7 ;  /* 0x8000000709091c36 */ /* 0x000fe40008000000 */
[----:B------:R-:W-:-:S03]  /*04d0*/  @P1 VIADD R14, R14, 0x1 ;  /* 0x000000010e0e1836 */ /* 0x000fc60000000000 */
[----:B------:R-:W-:-:S13]  /*04e0*/  ISETP.GE.U32.AND P2, PT, R9, UR7, PT ;  /* 0x0000000709007c0c */ /* 0x000fda000bf46070 */
[----:B------:R-:W-:Y:S01]  /*04f0*/  @P2 VIADD R14, R14, 0x1 ;  /* 0x000000010e0e2836 */ /* 0x000fe20000000000 */
[----:B------:R-:W-:-:S04]  /*0500*/  @!P3 LOP3.LUT R14, RZ, UR7, RZ, 0x33, !PT ;  /* 0x00000007ff0ebc12 */ /* 0x000fc8000f8e33ff */
[----:B------:R-:W-:Y:S01]  /*0510*/  MOV R9, R14 ;  /* 0x0000000e00097202 */ /* 0x000fe20000000f00 */
[----:B0-----:R0:W-:Y:S01]  /*0520*/  @!P0 STG.E.64 desc[UR8][R2.64], R12 ;  /* 0x0000000c02008986 */ /* 0x0011e2000c101b08 */
[----:B------:R-:W-:-:S13]  /*0530*/  ISETP.GT.AND P0, PT, R14, 0x1, PT ;  /* 0x000000010e00780c */ /* 0x000fda0003f04270 */
[----:B0-----:R-:W-:Y:S05]  /*0540*/  @P0 BRA `(.L_x_4) ;  /* 0xfffffff800f80947 */ /* 0x001fea000383ffff */
[----:B------:R-:W-:-:S04]  /*0550*/  IMAD.MOV.U32 R9, RZ, RZ, 0x0 ;  /* 0x00000000ff097424 */ /* 0x000fc800078e00ff */
[----:B------:R-:W-:Y:S05]  /*0560*/  RET.REL.NODEC R8 `(_Z27device_vector_reduce_blocksPdi) ;  /* 0xfffffff808a47950 */ /* 0x000fea0003c3ffff */
.L_x_5:
[----:B------:R-:W-:-:S00]  /*0570*/  BRA `(.L_x_5) ;  /* 0xfffffffc00fc7947 */ /* 0x000fc0000383ffff */
[----:B------:R-:W-:-:S00]  /*0580*/  NOP ;  /* 0x0000000000007918 */ /* 0x000fc00000000000 */
[----:B------:R-:W-:-:S00]  /*0590*/  NOP ;  /* 0x0000000000007918 */ /* 0x000fc00000000000 */
[----:B------:R-:W-:-:S00]  /*05a0*/  NOP ;  /* 0x0000000000007918 */ /* 0x000fc00000000000 */
[----:B------:R-:W-:-:S00]  /*05b0*/  NOP ;  /* 0x0000000000007918 */ /* 0x000fc00000000000 */
[----:B------:R-:W-:-:S00]  /*05c0*/  NOP ;  /* 0x0000000000007918 */ /* 0x000fc00000000000 */
[----:B------:R-:W-:-:S00]  /*05d0*/  NOP ;  /* 0x0000000000007918 */ /* 0x000fc00000000000 */
[----:B------:R-:W-:-:S00]  /*05e0*/  NOP ;  /* 0x0000000000007918 */ /* 0x000fc00000000000 */
[----:B------:R-:W-:-:S00]  /*05f0*/  NOP ;  /* 0x0000000000007918 */ /* 0x000fc00000000000 */
.L_x_6:


//--------------------- .nv.shared._Z27device_vector_reduce_blocksPdi --------------------------
	.section	.nv.shared._Z27device_vector_reduce_blocksPdi,"aw",@nobits
	.sectionflags	@""
	.align	8
.nv.shared._Z27device_vector_reduce_blocksPdi:
	.zero		9216


//--------------------- .nv.shared.reserved.0     --------------------------
	.section	.nv.shared.reserved.0,"aw",@nobits
	.weak		__nv_reservedSMEM_offset_0_alias
	.size		__nv_reservedSMEM_offset_0_alias, 0, 64
	.other		__nv_reservedSMEM_offset_0_alias,@"STO_CUDA_RESERVED_SHARED STV_DEFAULT"
__nv_reservedSMEM_offset_0_alias:
	.zero		0
	.zero		64


//--------------------- .nv.global                --------------------------
	.section	.nv.global,"aw",@nobits
	.align	8
.nv.global:
	.type		syncArray,@object
	.size		syncArray,(.L_0 - syncArray)
syncArray:
	.zero		8
.L_0:


//--------------------- .nv.constant0._Z27device_vector_reduce_blocksPdi --------------------------
	.section	.nv.constant0._Z27device_vector_reduce_blocksPdi,"a",@progbits
	.sectionflags	@""
	.align	4
.nv.constant0._Z27device_vector_reduce_blocksPdi:
	.zero		908


//--------------------- SYMBOLS --------------------------

	.type		.nv.reservedSmem.offset0,@object
	.size		.nv.reservedSmem.offset0,0x4
	.type		.nv.reservedSmem.cap,@object
	.size		.nv.reservedSmem.cap,0x4
